//
// Generated by NVIDIA NVVM Compiler
//
// Compiler Build ID: CL-36424714
// Cuda compilation tools, release 13.0, V13.0.88
// Based on NVVM 20.0.0
//

.version 9.0
.target sm_100
.address_size 64

	// .globl	_Z11init_kerneliiiPd

.visible .entry _Z11init_kerneliiiPd(
	.param .u32 _Z11init_kerneliiiPd_param_0,
	.param .u32 _Z11init_kerneliiiPd_param_1,
	.param .u32 _Z11init_kerneliiiPd_param_2,
	.param .u64 .ptr .align 1 _Z11init_kerneliiiPd_param_3
)
{
	.reg .pred 	%p<12>;
	.reg .b32 	%r<40>;
	.reg .b64 	%rd<29>;

	ld.param.u32 	%r22, [_Z11init_kerneliiiPd_param_0];
	ld.param.u32 	%r23, [_Z11init_kerneliiiPd_param_1];
	ld.param.u32 	%r24, [_Z11init_kerneliiiPd_param_2];
	ld.param.u64 	%rd6, [_Z11init_kerneliiiPd_param_3];
	cvta.to.global.u64 	%rd1, %rd6;
	mov.u32 	%r25, %tid.x;
	mov.u32 	%r26, %ctaid.x;
	mov.u32 	%r1, %ntid.x;
	mad.lo.s32 	%r34, %r26, %r1, %r25;
	setp.ge.s32 	%p1, %r34, %r24;
	@%p1 bra 	$L__BB0_17;
	min.s32 	%r27, %r23, %r22;
	setp.lt.s32 	%p2, %r27, 1;
	@%p2 bra 	$L__BB0_17;
	and.b32  	%r3, %r22, 7;
	add.s32 	%r4, %r3, -1;
	and.b32  	%r5, %r22, 3;
	and.b32  	%r6, %r22, 2147483640;
	and.b32  	%r7, %r22, 1;
	neg.s32 	%r8, %r6;
	add.s64 	%rd2, %rd1, 32;
	mov.u32 	%r28, %nctaid.x;
	mul.lo.s32 	%r9, %r1, %r28;
$L__BB0_3:
	mov.b32 	%r35, 0;
$L__BB0_4:
	setp.lt.u32 	%p3, %r22, 8;
	mul.lo.s32 	%r12, %r35, %r22;
	mov.b32 	%r38, 0;
	@%p3 bra 	$L__BB0_7;
	mul.wide.u32 	%rd7, %r12, 8;
	add.s64 	%rd28, %rd2, %rd7;
	mov.u32 	%r36, %r8;
$L__BB0_6:
	.pragma "nounroll";
	mov.b64 	%rd8, 0;
	st.global.u64 	[%rd28+-32], %rd8;
	st.global.u64 	[%rd28+-24], %rd8;
	st.global.u64 	[%rd28+-16], %rd8;
	st.global.u64 	[%rd28+-8], %rd8;
	st.global.u64 	[%rd28], %rd8;
	st.global.u64 	[%rd28+8], %rd8;
	st.global.u64 	[%rd28+16], %rd8;
	st.global.u64 	[%rd28+24], %rd8;
	add.s32 	%r36, %r36, 8;
	add.s64 	%rd28, %rd28, 64;
	setp.eq.s32 	%p4, %r36, 0;
	mov.u32 	%r38, %r6;
	@%p4 bra 	$L__BB0_7;
	bra.uni 	$L__BB0_6;
$L__BB0_7:
	setp.eq.s32 	%p5, %r3, 0;
	@%p5 bra 	$L__BB0_15;
	setp.lt.u32 	%p6, %r4, 3;
	@%p6 bra 	$L__BB0_10;
	add.s32 	%r31, %r38, %r12;
	mul.wide.u32 	%rd9, %r31, 8;
	add.s64 	%rd10, %rd1, %rd9;
	mov.b64 	%rd11, 0;
	st.global.u64 	[%rd10], %rd11;
	cvt.u64.u32 	%rd12, %r12;
	cvt.u64.u32 	%rd13, %r38;
	add.s64 	%rd14, %rd13, %rd12;
	shl.b64 	%rd15, %rd14, 3;
	add.s64 	%rd16, %rd1, %rd15;
	st.global.u64 	[%rd16+8], %rd11;
	st.global.u64 	[%rd16+16], %rd11;
	st.global.u64 	[%rd16+24], %rd11;
	add.s32 	%r38, %r38, 4;
$L__BB0_10:
	setp.eq.s32 	%p7, %r5, 0;
	@%p7 bra 	$L__BB0_15;
	setp.eq.s32 	%p8, %r5, 1;
	@%p8 bra 	$L__BB0_13;
	add.s32 	%r32, %r38, %r12;
	mul.wide.u32 	%rd17, %r32, 8;
	add.s64 	%rd18, %rd1, %rd17;
	mov.b64 	%rd19, 0;
	st.global.u64 	[%rd18], %rd19;
	cvt.u64.u32 	%rd20, %r12;
	cvt.u64.u32 	%rd21, %r38;
	add.s64 	%rd22, %rd21, %rd20;
	shl.b64 	%rd23, %rd22, 3;
	add.s64 	%rd24, %rd1, %rd23;
	st.global.u64 	[%rd24+8], %rd19;
	add.s32 	%r38, %r38, 2;
$L__BB0_13:
	setp.eq.s32 	%p9, %r7, 0;
	@%p9 bra 	$L__BB0_15;
	add.s32 	%r33, %r38, %r12;
	mul.wide.u32 	%rd25, %r33, 8;
	add.s64 	%rd26, %rd1, %rd25;
	mov.b64 	%rd27, 0;
	st.global.u64 	[%rd26], %rd27;
$L__BB0_15:
	add.s32 	%r35, %r35, 1;
	setp.ne.s32 	%p10, %r35, %r23;
	@%p10 bra 	$L__BB0_4;
	add.s32 	%r34, %r34, %r9;
	setp.lt.s32 	%p11, %r34, %r24;
	@%p11 bra 	$L__BB0_3;
$L__BB0_17:
	ret;

}


// ===== COMPILED SASS (sm_100) =====

	.target	sm_100

	.elftype	@"ET_EXEC"


//--------------------- .note.nv.tkinfo           --------------------------
	.section	.note.nv.tkinfo,"",@"SHT_NOTE"
	.sectionflags	@"SHF_NOTE_NV_TKINFO"
	.tkinfo
        /*0018*/ 	.word	0x00000002
        /*0030*/ 	.string	""
        /*0030*/ 	.string	"ptxas"
        /*0030*/ 	.string	"Cuda compilation tools, release 13.0, V13.0.88"
        /*0030*/ 	.string	"Build cuda_13.0.r13.0/compiler.36424714_0"
        /*0030*/ 	.string	"-arch sm_100 -m 64 "



//--------------------- .note.nv.cuinfo           --------------------------
	.section	.note.nv.cuinfo,"",@"SHT_NOTE"
	.sectionflags	@"SHF_NOTE_NV_CUINFO"
        /*0018*/ 	.short	0x0002
        /*001a*/ 	.short	0x0064
        /*001c*/ 	.short	0x0082
	.zero		2


//--------------------- .nv.info                  --------------------------
	.section	.nv.info,"",@"SHT_CUDA_INFO"
	.align	4


	//----- nvinfo : EIATTR_REGCOUNT
	.align		4
        /*0000*/ 	.byte	0x04, 0x2f
        /*0002*/ 	.short	(.L_1 - .L_0)
	.align		4
.L_0:
        /*0004*/ 	.word	index@(_Z11init_kerneliiiPd)
        /*0008*/ 	.word	0x00000015


	//----- nvinfo : EIATTR_FRAME_SIZE
	.align		4
.L_1:
        /*000c*/ 	.byte	0x04, 0x11
        /*000e*/ 	.short	(.L_3 - .L_2)
	.align		4
.L_2:
        /*0010*/ 	.word	index@(_Z11init_kerneliiiPd)
        /*0014*/ 	.word	0x00000000


	//----- nvinfo : EIATTR_MIN_STACK_SIZE
	.align		4
.L_3:
        /*0018*/ 	.byte	0x04, 0x12
        /*001a*/ 	.short	(.L_5 - .L_4)
	.align		4
.L_4:
        /*001c*/ 	.word	index@(_Z11init_kerneliiiPd)
        /*0020*/ 	.word	0x00000000
.L_5:


//--------------------- .nv.compat                --------------------------
	.section	.nv.compat,"",@"SHT_CUDA_COMPAT_INFO"
	.align	4
        /*0000*/ 	.byte	0x02, 0x09, 0x00, 0x00, 0x02, 0x02, 0x01, 0x00, 0x02, 0x05, 0x05, 0x00, 0x03, 0x07, 0x01, 0x01
        /*0010*/ 	.byte	0x02, 0x03, 0x00, 0x00, 0x02, 0x06, 0x01, 0x00, 0x04, 0x0b, 0x08, 0x00, 0x09, 0x00, 0x00, 0x00
        /*0020*/ 	.byte	0x00, 0x00, 0x00, 0x00


//--------------------- .nv.info._Z11init_kerneliiiPd --------------------------
	.section	.nv.info._Z11init_kerneliiiPd,"",@"SHT_CUDA_INFO"
	.sectionflags	@""
	.align	4


	//----- nvinfo : EIATTR_CUDA_API_VERSION
	.align		4
        /*0000*/ 	.byte	0x04, 0x37
        /*0002*/ 	.short	(.L_7 - .L_6)
.L_6:
        /*0004*/ 	.word	0x00000082


	//----- nvinfo : EIATTR_KPARAM_INFO
	.align		4
.L_7:
        /*0008*/ 	.byte	0x04, 0x17
        /*000a*/ 	.short	(.L_9 - .L_8)
.L_8:
        /*000c*/ 	.word	0x00000000
        /*0010*/ 	.short	0x0003
        /*0012*/ 	.short	0x0010
        /*0014*/ 	.byte	0x00, 0xf5, 0x21, 0x00


	//----- nvinfo : EIATTR_KPARAM_INFO
	.align		4
.L_9:
        /*0018*/ 	.byte	0x04, 0x17
        /*001a*/ 	.short	(.L_11 - .L_10)
.L_10:
        /*001c*/ 	.word	0x00000000
        /*0020*/ 	.short	0x0002
        /*0022*/ 	.short	0x0008
        /*0024*/ 	.byte	0x00, 0xf0, 0x11, 0x00


	//----- nvinfo : EIATTR_KPARAM_INFO
	.align		4
.L_11:
        /*0028*/ 	.byte	0x04, 0x17
        /*002a*/ 	.short	(.L_13 - .L_12)
.L_12:
        /*002c*/ 	.word	0x00000000
        /*0030*/ 	.short	0x0001
        /*0032*/ 	.short	0x0004
        /*0034*/ 	.byte	0x00, 0xf0, 0x11, 0x00


	//----- nvinfo : EIATTR_KPARAM_INFO
	.align		4
.L_13:
        /*0038*/ 	.byte	0x04, 0x17
        /*003a*/ 	.short	(.L_15 - .L_14)
.L_14:
        /*003c*/ 	.word	0x00000000
        /*0040*/ 	.short	0x0000
        /*0042*/ 	.short	0x0000
        /*0044*/ 	.byte	0x00, 0xf0, 0x11, 0x00


	//----- nvinfo : EIATTR_SPARSE_MMA_MASK
	.align		4
.L_15:
        /*0048*/ 	.byte	0x03, 0x50
        /*004a*/ 	.short	0x0000


	//----- nvinfo : EIATTR_MAXREG_COUNT
	.align		4
        /*004c*/ 	.byte	0x03, 0x1b
        /*004e*/ 	.short	0x00ff


	//----- nvinfo : EIATTR_MERCURY_ISA_VERSION
	.align		4
        /*0050*/ 	.byte	0x03, 0x5f
        /*0052*/ 	.short	0x0101


	//----- nvinfo : EIATTR_VRC_CTA_INIT_COUNT
	.align		4
        /*0054*/ 	.byte	0x02, 0x4a
	.zero		1
	.zero		1


	//----- nvinfo : EIATTR_EXIT_INSTR_OFFSETS
	.align		4
        /*0058*/ 	.byte	0x04, 0x1c
        /*005a*/ 	.short	(.L_17 - .L_16)


	//   ....[0]....
.L_16:
        /*005c*/ 	.word	0x00000070


	//   ....[1]....
        /*0060*/ 	.word	0x000000b0


	//   ....[2]....
        /*0064*/ 	.word	0x000005f0


	//----- nvinfo : EIATTR_CRS_STACK_SIZE
	.align		4
.L_17:
        /*0068*/ 	.byte	0x04, 0x1e
        /*006a*/ 	.short	(.L_19 - .L_18)
.L_18:
        /*006c*/ 	.word	0x00000000


	//----- nvinfo : EIATTR_CBANK_PARAM_SIZE
	.align		4
.L_19:
        /*0070*/ 	.byte	0x03, 0x19
        /*0072*/ 	.short	0x0018


	//----- nvinfo : EIATTR_PARAM_CBANK
	.align		4
        /*0074*/ 	.byte	0x04, 0x0a
        /*0076*/ 	.short	(.L_21 - .L_20)
	.align		4
.L_20:
        /*0078*/ 	.word	index@(.nv.constant0._Z11init_kerneliiiPd)
        /*007c*/ 	.short	0x0380
        /*007e*/ 	.short	0x0018


	//----- nvinfo : EIATTR_SW_WAR
	.align		4
.L_21:
        /*0080*/ 	.byte	0x04, 0x36
        /*0082*/ 	.short	(.L_23 - .L_22)
.L_22:
        /*0084*/ 	.word	0x00000008
.L_23:


//--------------------- .nv.callgraph             --------------------------
	.section	.nv.callgraph,"",@"SHT_CUDA_CALLGRAPH"
	.align	4
	.sectionentsize	8
	.align		4
        /*0000*/ 	.word	0x00000000
	.align		4
        /*0004*/ 	.word	0xffffffff
	.align		4
        /*0008*/ 	.word	0x00000000
	.align		4
        /*000c*/ 	.word	0xfffffffe
	.align		4
        /*0010*/ 	.word	0x00000000
	.align		4
        /*0014*/ 	.word	0xfffffffd
	.align		4
        /*0018*/ 	.word	0x00000000
	.align		4
        /*001c*/ 	.word	0xfffffffc


//--------------------- .text._Z11init_kerneliiiPd --------------------------
	.section	.text._Z11init_kerneliiiPd,"ax",@progbits
	.align	128
        .global         _Z11init_kerneliiiPd
        .type           _Z11init_kerneliiiPd,@function
        .size           _Z11init_kerneliiiPd,(.L_x_8 - _Z11init_kerneliiiPd)
        .other          _Z11init_kerneliiiPd,@"STO_CUDA_ENTRY STV_DEFAULT"
_Z11init_kerneliiiPd:
.text._Z11init_kerneliiiPd:
[----:B------:R-:W-:Y:S01]  /*0000*/  LDC R1, c[0x0][0x37c] ;  /* 0x0000df00ff017b82 */ /* 0x000fe20000000800 */
[----:B------:R-:W0:Y:S07]  /*0010*/  S2R R3, SR_TID.X ;  /* 0x0000000000037919 */ /* 0x000e2e0000002100 */
[----:B------:R-:W0:Y:S01]  /*0020*/  S2UR UR4, SR_CTAID.X ;  /* 0x00000000000479c3 */ /* 0x000e220000002500 */
[----:B------:R-:W1:Y:S07]  /*0030*/  LDCU UR5, c[0x0][0x388] ;  /* 0x00007100ff0577ac */ /* 0x000e6e0008000800 */
[----:B------:R-:W0:Y:S02]  /*0040*/  LDC R4, c[0x0][0x360] ;  /* 0x0000d800ff047b82 */ /* 0x000e240000000800 */
[----:B0-----:R-:W-:-:S05]  /*0050*/  IMAD R3, R4, UR4, R3 ;  /* 0x0000000404037c24 */ /* 0x001fca000f8e0203 */
[----:B-1----:R-:W-:-:S13]  /*0060*/  ISETP.GE.AND P0, PT, R3, UR5, PT ;  /* 0x0000000503007c0c */ /* 0x002fda000bf06270 */
[----:B------:R-:W-:Y:S05]  /*0070*/  @P0 EXIT ;  /* 0x000000000000094d */ /* 0x000fea0003800000 */
[----:B------:R-:W0:Y:S02]  /*0080*/  LDC.64 R6, c[0x0][0x380] ;  /* 0x0000e000ff067b82 */ /* 0x000e240000000a00 */
[----:B0-----:R-:W-:-:S04]  /*0090*/  VIMNMX R0, PT, PT, R7, R6, PT ;  /* 0x0000000607007248 */ /* 0x001fc80003fe0100 */
[----:B------:R-:W-:-:S13]  /*00a0*/  ISETP.GE.AND P0, PT, R0, 0x1, PT ;  /* 0x000000010000780c */ /* 0x000fda0003f06270 */
[----:B------:R-:W-:Y:S05]  /*00b0*/  @!P0 EXIT ;  /* 0x000000000000894d */ /* 0x000fea0003800000 */
[----:B------:R-:W0:Y:S01]  /*00c0*/  LDCU.64 UR4, c[0x0][0x390] ;  /* 0x00007200ff0477ac */ /* 0x000e220008000a00 */
[C---:B------:R-:W-:Y:S02]  /*00d0*/  LOP3.LUT R13, R6.reuse, 0x7, RZ, 0xc0, !PT ;  /* 0x00000007060d7812 */ /* 0x040fe400078ec0ff */
[----:B------:R-:W-:Y:S01]  /*00e0*/  LOP3.LUT R2, R6, 0x3, RZ, 0xc0, !PT ;  /* 0x0000000306027812 */ /* 0x000fe200078ec0ff */
[----:B------:R-:W1:Y:S02]  /*00f0*/  LDCU UR6, c[0x0][0x370] ;  /* 0x00006e00ff0677ac */ /* 0x000e640008000800 */
[----:B------:R-:W-:Y:S01]  /*0100*/  VIADD R0, R13, 0xffffffff ;  /* 0xffffffff0d007836 */ /* 0x000fe20000000000 */
[----:B------:R-:W2:Y:S04]  /*0110*/  LDCU.64 UR8, c[0x0][0x358] ;  /* 0x00006b00ff0877ac */ /* 0x000ea80008000a00 */
[----:B------:R-:W-:-:S02]  /*0120*/  ISETP.GE.U32.AND P1, PT, R0, 0x3, PT ;  /* 0x000000030000780c */ /* 0x000fc40003f26070 */
[----:B------:R-:W-:Y:S01]  /*0130*/  LOP3.LUT R0, R6, 0x7ffffff8, RZ, 0xc0, !PT ;  /* 0x7ffffff806007812 */ /* 0x000fe200078ec0ff */
[----:B0-----:R-:W-:-:S04]  /*0140*/  UIADD3 UR4, UP0, UPT, UR4, 0x20, URZ ;  /* 0x0000002004047890 */ /* 0x001fc8000ff1e0ff */
[----:B------:R-:W-:Y:S02]  /*0150*/  IMAD.MOV R5, RZ, RZ, -R0 ;  /* 0x000000ffff057224 */ /* 0x000fe400078e0a00 */
[----:B-1----:R-:W-:Y:S01]  /*0160*/  IMAD R4, R4, UR6, RZ ;  /* 0x0000000604047c24 */ /* 0x002fe2000f8e02ff */
[----:B------:R-:W-:-:S12]  /*0170*/  UIADD3.X UR5, UPT, UPT, URZ, UR5, URZ, UP0, !UPT ;  /* 0x00000005ff057290 */ /* 0x000fd800087fe4ff */
.L_x_6:
[----:B0-----:R-:W0:Y:S01]  /*0180*/  LDCU UR6, c[0x0][0x388] ;  /* 0x00007100ff0677ac */ /* 0x001e220008000800 */
[----:B------:R-:W-:Y:S02]  /*0190*/  IMAD.IADD R3, R4, 0x1, R3 ;  /* 0x0000000104037824 */ /* 0x000fe400078e0203 */
[----:B------:R-:W-:-:S03]  /*01a0*/  IMAD.MOV.U32 R6, RZ, RZ, RZ ;  /* 0x000000ffff067224 */ /* 0x000fc600078e00ff */
[----:B01-34-:R-:W-:-:S13]  /*01b0*/  ISETP.GE.AND P2, PT, R3, UR6, PT ;  /* 0x0000000603007c0c */ /* 0x01bfda000bf46270 */
.L_x_5:
[----:B0--3--:R-:W0:Y:S01]  /*01c0*/  LDC.64 R8, c[0x0][0x380] ;  /* 0x0000e000ff087b82 */ /* 0x009e220000000a00 */
[----:B------:R-:W-:Y:S01]  /*01d0*/  IMAD.MOV.U32 R12, RZ, RZ, RZ ;  /* 0x000000ffff0c7224 */ /* 0x000fe200078e00ff */
[----:B0-----:R-:W-:Y:S01]  /*01e0*/  ISETP.GE.U32.AND P3, PT, R8, 0x8, PT ;  /* 0x000000080800780c */ /* 0x001fe20003f66070 */
[C---:B------:R-:W-:Y:S01]  /*01f0*/  IMAD R7, R6.reuse, R8, RZ ;  /* 0x0000000806077224 */ /* 0x040fe200078e02ff */
[----:B------:R-:W-:-:S04]  /*0200*/  IADD3 R6, PT, PT, R6, 0x1, RZ ;  /* 0x0000000106067810 */ /* 0x000fc80007ffe0ff */
[----:B------:R-:W-:-:S07]  /*0210*/  ISETP.NE.AND P0, PT, R6, R9, PT ;  /* 0x000000090600720c */ /* 0x000fce0003f05270 */
[----:B-1--4-:R-:W-:Y:S06]  /*0220*/  @!P3 BRA `(.L_x_0) ;  /* 0x000000000058b947 */ /* 0x012fec0003800000 */
[----:B------:R-:W-:Y:S01]  /*0230*/  IMAD.U32 R10, RZ, RZ, UR4 ;  /* 0x00000004ff0a7e24 */ /* 0x000fe2000f8e00ff */
[----:B------:R-:W-:Y:S01]  /*0240*/  MOV R9, R5 ;  /* 0x0000000500097202 */ /* 0x000fe20000000f00 */
[----:B------:R-:W-:Y:S02]  /*0250*/  IMAD.U32 R11, RZ, RZ, UR5 ;  /* 0x00000005ff0b7e24 */ /* 0x000fe4000f8e00ff */
[----:B------:R-:W-:-:S04]  /*0260*/  IMAD.WIDE.U32 R10, R7, 0x8, R10 ;  /* 0x00000008070a7825 */ /* 0x000fc800078e000a */
[----:B------:R-:W-:Y:S02]  /*0270*/  IMAD.MOV.U32 R12, RZ, RZ, R10 ;  /* 0x000000ffff0c7224 */ /* 0x000fe400078e000a */
[----:B------:R-:W-:-:S07]  /*0280*/  IMAD.MOV.U32 R15, RZ, RZ, R11 ;  /* 0x000000ffff0f7224 */ /* 0x000fce00078e000b */
.L_x_1:
[----:B0-----:R-:W-:Y:S01]  /*0290*/  IMAD.MOV.U32 R10, RZ, RZ, R12 ;  /* 0x000000ffff0a7224 */ /* 0x001fe200078e000c */
[----:B------:R-:W-:Y:S01]  /*02a0*/  MOV R11, R15 ;  /* 0x0000000f000b7202 */ /* 0x000fe20000000f00 */
[----:B------:R-:W-:-:S03]  /*02b0*/  VIADD R9, R9, 0x8 ;  /* 0x0000000809097836 */ /* 0x000fc60000000000 */
[----:B------:R-:W-:Y:S01]  /*02c0*/  IADD3 R12, P4, PT, R10, 0x40, RZ ;  /* 0x000000400a0c7810 */ /* 0x000fe20007f9e0ff */
[----:B--2---:R0:W-:Y:S01]  /*02d0*/  STG.E.64 desc[UR8][R10.64+-0x20], RZ ;  /* 0xffffe0ff0a007986 */ /* 0x0041e2000c101b08 */
[----:B------:R-:W-:-:S03]  /*02e0*/  ISETP.NE.AND P3, PT, R9, RZ, PT ;  /* 0x000000ff0900720c */ /* 0x000fc60003f65270 */
[----:B------:R0:W-:Y:S01]  /*02f0*/  STG.E.64 desc[UR8][R10.64+-0x18], RZ ;  /* 0xffffe8ff0a007986 */ /* 0x0001e2000c101b08 */
[----:B------:R-:W-:-:S03]  /*0300*/  IMAD.X R15, RZ, RZ, R11, P4 ;  /* 0x000000ffff0f7224 */ /* 0x000fc600020e060b */
[----:B------:R0:W-:Y:S04]  /*0310*/  STG.E.64 desc[UR8][R10.64+-0x10], RZ ;  /* 0xfffff0ff0a007986 */ /* 0x0001e8000c101b08 */
[----:B------:R0:W-:Y:S04]  /*0320*/  STG.E.64 desc[UR8][R10.64+-0x8], RZ ;  /* 0xfffff8ff0a007986 */ /* 0x0001e8000c101b08 */
[----:B------:R0:W-:Y:S04]  /*0330*/  STG.E.64 desc[UR8][R10.64], RZ ;  /* 0x000000ff0a007986 */ /* 0x0001e8000c101b08 */
[----:B------:R0:W-:Y:S04]  /*0340*/  STG.E.64 desc[UR8][R10.64+0x8], RZ ;  /* 0x000008ff0a007986 */ /* 0x0001e8000c101b08 */
[----:B------:R0:W-:Y:S04]  /*0350*/  STG.E.64 desc[UR8][R10.64+0x10], RZ ;  /* 0x000010ff0a007986 */ /* 0x0001e8000c101b08 */
[----:B------:R0:W-:Y:S01]  /*0360*/  STG.E.64 desc[UR8][R10.64+0x18], RZ ;  /* 0x000018ff0a007986 */ /* 0x0001e2000c101b08 */
[----:B------:R-:W-:Y:S05]  /*0370*/  @P3 BRA `(.L_x_1) ;  /* 0xfffffffc00c43947 */ /* 0x000fea000383ffff */
[----:B------:R-:W-:-:S07]  /*0380*/  IMAD.MOV.U32 R12, RZ, RZ, R0 ;  /* 0x000000ffff0c7224 */ /* 0x000fce00078e0000 */
.L_x_0:
[----:B------:R-:W-:-:S13]  /*0390*/  ISETP.NE.AND P3, PT, R13, RZ, PT ;  /* 0x000000ff0d00720c */ /* 0x000fda0003f65270 */
[----:B------:R-:W-:Y:S05]  /*03a0*/  @!P3 BRA `(.L_x_2) ;  /* 0x000000000088b947 */ /* 0x000fea0003800000 */
[----:B------:R-:W-:Y:S01]  /*03b0*/  ISETP.NE.AND P3, PT, R2, RZ, PT ;  /* 0x000000ff0200720c */ /* 0x000fe20003f65270 */
[----:B------:R-:W-:-:S12]  /*03c0*/  @!P1 BRA `(.L_x_3) ;  /* 0x0000000000349947 */ /* 0x000fd80003800000 */
[----:B0-----:R-:W0:Y:S01]  /*03d0*/  LDC.64 R10, c[0x0][0x390] ;  /* 0x0000e400ff0a7b82 */ /* 0x001e220000000a00 */
[CC--:B------:R-:W-:Y:S02]  /*03e0*/  IADD3 R16, P4, PT, R7.reuse, R12.reuse, RZ ;  /* 0x0000000c07107210 */ /* 0x0c0fe40007f9e0ff */
[----:B------:R-:W-:Y:S01]  /*03f0*/  IADD3 R9, PT, PT, R7, R12, RZ ;  /* 0x0000000c07097210 */ /* 0x000fe20007ffe0ff */
[----:B------:R-:W-:Y:S02]  /*0400*/  VIADD R12, R12, 0x4 ;  /* 0x000000040c0c7836 */ /* 0x000fe40000000000 */
[----:B------:R-:W-:Y:S02]  /*0410*/  IMAD.X R17, RZ, RZ, RZ, P4 ;  /* 0x000000ffff117224 */ /* 0x000fe400020e06ff */
[----:B------:R-:W1:Y:S01]  /*0420*/  LDC.64 R14, c[0x0][0x390] ;  /* 0x0000e400ff0e7b82 */ /* 0x000e620000000a00 */
[----:B0-----:R-:W-:-:S04]  /*0430*/  LEA R10, P4, R16, R10, 0x3 ;  /* 0x0000000a100a7211 */ /* 0x001fc800078818ff */
[----:B------:R-:W-:Y:S01]  /*0440*/  LEA.HI.X R11, R16, R11, R17, 0x3, P4 ;  /* 0x0000000b100b7211 */ /* 0x000fe200020f1c11 */
[----:B-1----:R-:W-:-:S05]  /*0450*/  IMAD.WIDE.U32 R14, R9, 0x8, R14 ;  /* 0x00000008090e7825 */ /* 0x002fca00078e000e */
[----:B--2---:R1:W-:Y:S04]  /*0460*/  STG.E.64 desc[UR8][R14.64], RZ ;  /* 0x000000ff0e007986 */ /* 0x0043e8000c101b08 */
[----:B------:R1:W-:Y:S04]  /*0470*/  STG.E.64 desc[UR8][R10.64+0x8], RZ ;  /* 0x000008ff0a007986 */ /* 0x0003e8000c101b08 */
[----:B------:R1:W-:Y:S04]  /*0480*/  STG.E.64 desc[UR8][R10.64+0x10], RZ ;  /* 0x000010ff0a007986 */ /* 0x0003e8000c101b08 */
[----:B------:R1:W-:Y:S02]  /*0490*/  STG.E.64 desc[UR8][R10.64+0x18], RZ ;  /* 0x000018ff0a007986 */ /* 0x0003e4000c101b08 */
.L_x_3:
[----:B------:R-:W-:Y:S05]  /*04a0*/  @!P3 BRA `(.L_x_2) ;  /* 0x000000000048b947 */ /* 0x000fea0003800000 */
[----:B------:R-:W-:Y:S02]  /*04b0*/  LOP3.LUT P3, RZ, R8, 0x1, RZ, 0xc0, !PT ;  /* 0x0000000108ff7812 */ /* 0x000fe4000786c0ff */
[----:B------:R-:W-:-:S11]  /*04c0*/  ISETP.NE.AND P4, PT, R2, 0x1, PT ;  /* 0x000000010200780c */ /* 0x000fd60003f85270 */
[----:B------:R-:W3:Y:S02]  /*04d0*/  @P3 LDC.64 R8, c[0x0][0x390] ;  /* 0x0000e400ff083b82 */ /* 0x000ee40000000a00 */
[----:B------:R-:W-:Y:S05]  /*04e0*/  @!P4 BRA `(.L_x_4) ;  /* 0x00000000002cc947 */ /* 0x000fea0003800000 */
[----:B01----:R-:W0:Y:S01]  /*04f0*/  LDC.64 R10, c[0x0][0x390] ;  /* 0x0000e400ff0a7b82 */ /* 0x003e220000000a00 */
[C---:B------:R-:W-:Y:S01]  /*0500*/  IADD3 R16, P4, PT, R7.reuse, R12, RZ ;  /* 0x0000000c07107210 */ /* 0x040fe20007f9e0ff */
[----:B------:R-:W-:Y:S02]  /*0510*/  IMAD.IADD R17, R7, 0x1, R12 ;  /* 0x0000000107117824 */ /* 0x000fe400078e020c */
[----:B------:R-:W-:Y:S01]  /*0520*/  VIADD R12, R12, 0x2 ;  /* 0x000000020c0c7836 */ /* 0x000fe20000000000 */
[----:B------:R-:W-:-:S03]  /*0530*/  IADD3.X R18, PT, PT, RZ, RZ, RZ, P4, !PT ;  /* 0x000000ffff127210 */ /* 0x000fc600027fe4ff */
[----:B------:R-:W1:Y:S01]  /*0540*/  LDC.64 R14, c[0x0][0x390] ;  /* 0x0000e400ff0e7b82 */ /* 0x000e620000000a00 */
[----:B0-----:R-:W-:-:S04]  /*0550*/  LEA R10, P4, R16, R10, 0x3 ;  /* 0x0000000a100a7211 */ /* 0x001fc800078818ff */
[----:B------:R-:W-:Y:S01]  /*0560*/  LEA.HI.X R11, R16, R11, R18, 0x3, P4 ;  /* 0x0000000b100b7211 */ /* 0x000fe200020f1c12 */
[----:B-1----:R-:W-:-:S05]  /*0570*/  IMAD.WIDE.U32 R14, R17, 0x8, R14 ;  /* 0x00000008110e7825 */ /* 0x002fca00078e000e */
[----:B--2---:R4:W-:Y:S04]  /*0580*/  STG.E.64 desc[UR8][R14.64], RZ ;  /* 0x000000ff0e007986 */ /* 0x0049e8000c101b08 */
[----:B------:R4:W-:Y:S02]  /*0590*/  STG.E.64 desc[UR8][R10.64+0x8], RZ ;  /* 0x000008ff0a007986 */ /* 0x0009e4000c101b08 */
.L_x_4:
[----:B------:R-:W-:-:S04]  /*05a0*/  @P3 IMAD.IADD R7, R7, 0x1, R12 ;  /* 0x0000000107073824 */ /* 0x000fc800078e020c */
[----:B---3--:R-:W-:-:S05]  /*05b0*/  @P3 IMAD.WIDE.U32 R8, R7, 0x8, R8 ;  /* 0x0000000807083825 */ /* 0x008fca00078e0008 */
[----:B--2---:R3:W-:Y:S02]  /*05c0*/  @P3 STG.E.64 desc[UR8][R8.64], RZ ;  /* 0x000000ff08003986 */ /* 0x0047e4000c101b08 */
.L_x_2:
[----:B------:R-:W-:Y:S05]  /*05d0*/  @P0 BRA `(.L_x_5) ;  /* 0xfffffff800f80947 */ /* 0x000fea000383ffff */
[----:B------:R-:W-:Y:S05]  /*05e0*/  @!P2 BRA `(.L_x_6) ;  /* 0xfffffff800e4a947 */ /* 0x000fea000383ffff */
[----:B--2---:R-:W-:Y:S05]  /*05f0*/  EXIT ;  /* 0x000000000000794d */ /* 0x004fea0003800000 */
.L_x_7:
[----:B------:R-:W-:-:S00]  /*0600*/  BRA `(.L_x_7) ;  /* 0xfffffffc00fc7947 */ /* 0x000fc0000383ffff */
[----:B------:R-:W-:-:S00]  /*0610*/  NOP ;  /* 0x0000000000007918 */ /* 0x000fc00000000000 */
        /* <DEDUP_REMOVED lines=14> */
.L_x_8:


//--------------------- .nv.shared.reserved.0     --------------------------
	.section	.nv.shared.reserved.0,"aw",@nobits
	.weak		__nv_reservedSMEM_offset_0_alias
	.size		__nv_reservedSMEM_offset_0_alias, 0, 64
	.other		__nv_reservedSMEM_offset_0_alias,@"STO_CUDA_RESERVED_SHARED STV_DEFAULT"
__nv_reservedSMEM_offset_0_alias:
	.zero		0
	.zero		64


//--------------------- .nv.constant0._Z11init_kerneliiiPd --------------------------
	.section	.nv.constant0._Z11init_kerneliiiPd,"a",@progbits
	.sectionflags	@""
	.align	4
.nv.constant0._Z11init_kerneliiiPd:
	.zero		920


//--------------------- SYMBOLS --------------------------

	.type		.nv.reservedSmem.offset0,@object
	.size		.nv.reservedSmem.offset0,0x4
